	.headerflags	@"EF_CUDA_TEXMODE_UNIFIED EF_CUDA_64BIT_ADDRESS EF_CUDA_ACCELERATORS EF_CUDA_SM90 EF_CUDA_VIRTUAL_SM(EF_CUDA_SM90)"
	.elftype	@"ET_EXEC"


//--------------------- .nv.info                  --------------------------
	.section	.nv.info,"",@"SHT_CUDA_INFO"
	.align	4


	//----- nvinfo : EIATTR_REGCOUNT
	.align		4
        /*0000*/ 	.byte	0x04, 0x2f
        /*0002*/ 	.short	(.L_3 - .L_2)
	.align		4
.L_2:
        /*0004*/ 	.word	index@(triton_poi_fused__native_batch_norm_legit_no_training_add_relu_27)
        /*0008*/ 	.word	0x00000022


	//----- nvinfo : EIATTR_MIN_STACK_SIZE
	.align		4
.L_3:
        /*000c*/ 	.byte	0x04, 0x12
        /*000e*/ 	.short	(.L_5 - .L_4)
	.align		4
.L_4:
        /*0010*/ 	.word	index@(triton_poi_fused__native_batch_norm_legit_no_training_add_relu_27)
        /*0014*/ 	.word	0x00000000


	//----- nvinfo : EIATTR_FRAME_SIZE
	.align		4
.L_5:
        /*0018*/ 	.byte	0x04, 0x11
        /*001a*/ 	.short	(.L_7 - .L_6)
	.align		4
.L_6:
        /*001c*/ 	.word	index@(triton_poi_fused__native_batch_norm_legit_no_training_add_relu_27)
        /*0020*/ 	.word	0x00000000


	//----- nvinfo : EIATTR_MIN_STACK_SIZE
	.align		4
.L_7:
        /*0024*/ 	.byte	0x04, 0x12
        /*0026*/ 	.short	(.L_9 - .L_8)
	.align		4
.L_8:
        /*0028*/ 	.word	index@(triton_poi_fused__native_batch_norm_legit_no_training_add_relu_27)
        /*002c*/ 	.word	0x00000000
.L_9:


//--------------------- .nv.info.triton_poi_fused__native_batch_norm_legit_no_training_add_relu_27 --------------------------
	.section	.nv.info.triton_poi_fused__native_batch_norm_legit_no_training_add_relu_27,"",@"SHT_CUDA_INFO"
	.sectionflags	@""
	.align	4


	//----- nvinfo : EIATTR_CUDA_API_VERSION
	.align		4
        /*0000*/ 	.byte	0x04, 0x37
        /*0002*/ 	.short	(.L_11 - .L_10)
.L_10:
        /*0004*/ 	.word	0x0000007c


	//----- nvinfo : EIATTR_KPARAM_INFO
	.align		4
.L_11:
        /*0008*/ 	.byte	0x04, 0x17
        /*000a*/ 	.short	(.L_13 - .L_12)
.L_12:
        /*000c*/ 	.word	0x00000000
        /*0010*/ 	.short	0x0008
        /*0012*/ 	.short	0x003c
        /*0014*/ 	.byte	0x00, 0xf0, 0x11, 0x00


	//----- nvinfo : EIATTR_KPARAM_INFO
	.align		4
.L_13:
        /*0018*/ 	.byte	0x04, 0x17
        /*001a*/ 	.short	(.L_15 - .L_14)
.L_14:
        /*001c*/ 	.word	0x00000000
        /*0020*/ 	.short	0x0007
        /*0022*/ 	.short	0x0038
        /*0024*/ 	.byte	0x00, 0xf0, 0x11, 0x00


	//----- nvinfo : EIATTR_KPARAM_INFO
	.align		4
.L_15:
        /*0028*/ 	.byte	0x04, 0x17
        /*002a*/ 	.short	(.L_17 - .L_16)
.L_16:
        /*002c*/ 	.word	0x00000000
        /*0030*/ 	.short	0x0006
        /*0032*/ 	.short	0x0030
        /*0034*/ 	.byte	0x00, 0xf4, 0x21, 0x00


	//----- nvinfo : EIATTR_KPARAM_INFO
	.align		4
.L_17:
        /*0038*/ 	.byte	0x04, 0x17
        /*003a*/ 	.short	(.L_19 - .L_18)
.L_18:
        /*003c*/ 	.word	0x00000000
        /*0040*/ 	.short	0x0005
        /*0042*/ 	.short	0x0028
        /*0044*/ 	.byte	0x00, 0xf4, 0x21, 0x00


	//----- nvinfo : EIATTR_KPARAM_INFO
	.align		4
.L_19:
        /*0048*/ 	.byte	0x04, 0x17
        /*004a*/ 	.short	(.L_21 - .L_20)
.L_20:
        /*004c*/ 	.word	0x00000000
        /*0050*/ 	.short	0x0004
        /*0052*/ 	.short	0x0020
        /*0054*/ 	.byte	0x00, 0xf4, 0x21, 0x00


	//----- nvinfo : EIATTR_KPARAM_INFO
	.align		4
.L_21:
        /*0058*/ 	.byte	0x04, 0x17
        /*005a*/ 	.short	(.L_23 - .L_22)
.L_22:
        /*005c*/ 	.word	0x00000000
        /*0060*/ 	.short	0x0003
        /*0062*/ 	.short	0x0018
        /*0064*/ 	.byte	0x00, 0xf4, 0x21, 0x00


	//----- nvinfo : EIATTR_KPARAM_INFO
	.align		4
.L_23:
        /*0068*/ 	.byte	0x04, 0x17
        /*006a*/ 	.short	(.L_25 - .L_24)
.L_24:
        /*006c*/ 	.word	0x00000000
        /*0070*/ 	.short	0x0002
        /*0072*/ 	.short	0x0010
        /*0074*/ 	.byte	0x00, 0xf4, 0x21, 0x00


	//----- nvinfo : EIATTR_KPARAM_INFO
	.align		4
.L_25:
        /*0078*/ 	.byte	0x04, 0x17
        /*007a*/ 	.short	(.L_27 - .L_26)
.L_26:
        /*007c*/ 	.word	0x00000000
        /*0080*/ 	.short	0x0001
        /*0082*/ 	.short	0x0008
        /*0084*/ 	.byte	0x00, 0xf4, 0x21, 0x00


	//----- nvinfo : EIATTR_KPARAM_INFO
	.align		4
.L_27:
        /*0088*/ 	.byte	0x04, 0x17
        /*008a*/ 	.short	(.L_29 - .L_28)
.L_28:
        /*008c*/ 	.word	0x00000000
        /*0090*/ 	.short	0x0000
        /*0092*/ 	.short	0x0000
        /*0094*/ 	.byte	0x00, 0xf4, 0x21, 0x00


	//----- nvinfo : EIATTR_SPARSE_MMA_MASK
	.align		4
.L_29:
        /*0098*/ 	.byte	0x03, 0x50
        /*009a*/ 	.short	0x0000


	//----- nvinfo : EIATTR_MAXREG_COUNT
	.align		4
        /*009c*/ 	.byte	0x03, 0x1b
        /*009e*/ 	.short	0x00ff


	//----- nvinfo : EIATTR_EXIT_INSTR_OFFSETS
	.align		4
        /*00a0*/ 	.byte	0x04, 0x1c
        /*00a2*/ 	.short	(.L_31 - .L_30)


	//   ....[0]....
.L_30:
        /*00a4*/ 	.word	0x00000c40


	//   ....[1]....
        /*00a8*/ 	.word	0x00000c90


	//----- nvinfo : EIATTR_REQNTID
	.align		4
.L_31:
        /*00ac*/ 	.byte	0x04, 0x10
        /*00ae*/ 	.short	(.L_33 - .L_32)
.L_32:
        /*00b0*/ 	.word	0x00000080
        /*00b4*/ 	.word	0x00000001
        /*00b8*/ 	.word	0x00000001


	//----- nvinfo : EIATTR_CBANK_PARAM_SIZE
	.align		4
.L_33:
        /*00bc*/ 	.byte	0x03, 0x19
        /*00be*/ 	.short	0x0040


	//----- nvinfo : EIATTR_PARAM_CBANK
	.align		4
        /*00c0*/ 	.byte	0x04, 0x0a
        /*00c2*/ 	.short	(.L_35 - .L_34)
	.align		4
.L_34:
        /*00c4*/ 	.word	index@(.nv.constant0.triton_poi_fused__native_batch_norm_legit_no_training_add_relu_27)
        /*00c8*/ 	.short	0x0210
        /*00ca*/ 	.short	0x0040


	//----- nvinfo : EIATTR_SW_WAR
	.align		4
.L_35:
        /*00cc*/ 	.byte	0x04, 0x36
        /*00ce*/ 	.short	(.L_37 - .L_36)
.L_36:
        /*00d0*/ 	.word	0x00000008
.L_37:


//--------------------- .nv.callgraph             --------------------------
	.section	.nv.callgraph,"",@"SHT_CUDA_CALLGRAPH"
	.align	4
	.sectionentsize	8
	.align		4
        /*0000*/ 	.word	0x00000000
	.align		4
        /*0004*/ 	.word	0xffffffff
	.align		4
        /*0008*/ 	.word	0x00000000
	.align		4
        /*000c*/ 	.word	0xfffffffe
	.align		4
        /*0010*/ 	.word	0x00000000
	.align		4
        /*0014*/ 	.word	0xfffffffd
	.align		4
        /*0018*/ 	.word	0x00000000
	.align		4
        /*001c*/ 	.word	0xfffffffc


//--------------------- .nv.constant4             --------------------------
	.section	.nv.constant4,"a",@progbits
	.align	8
	.align		8
.nv.constant4:
        /*0000*/ 	.dword	_$_str
	.align		8
        /*0008*/ 	.dword	_$_str_$_2


//--------------------- .text.triton_poi_fused__native_batch_norm_legit_no_training_add_relu_27 --------------------------
	.section	.text.triton_poi_fused__native_batch_norm_legit_no_training_add_relu_27,"ax",@progbits
	.sectionflags	@"SHF_BARRIERS=1"
	.align	128
        .global         triton_poi_fused__native_batch_norm_legit_no_training_add_relu_27
        .type           triton_poi_fused__native_batch_norm_legit_no_training_add_relu_27,@function
        .size           triton_poi_fused__native_batch_norm_legit_no_training_add_relu_27,(.L_x_1 - triton_poi_fused__native_batch_norm_legit_no_training_add_relu_27)
        .other          triton_poi_fused__native_batch_norm_legit_no_training_add_relu_27,@"STO_CUDA_ENTRY STV_DEFAULT"
triton_poi_fused__native_batch_norm_legit_no_training_add_relu_27:
.text.triton_poi_fused__native_batch_norm_legit_no_training_add_relu_27:
[----:B------:R-:W0:Y:S01]  /*0000*/  LDC R1, c[0x0][0x28] ;  /* 0x00000a00ff017b82 */ /* 0x000e220000000800 */
[----:B------:R-:W1:Y:S07]  /*0010*/  S2R R2, SR_CTAID.X ;  /* 0x0000000000027919 */ /* 0x000e6e0000002500 */
[----:B------:R-:W2:Y:S01]  /*0020*/  LDC.64 R18, c[0x0][0x210] ;  /* 0x00008400ff127b82 */ /* 0x000ea20000000a00 */
[----:B------:R-:W-:Y:S02]  /*0030*/  CS2R R4, SRZ ;  /* 0x0000000000047805 */ /* 0x000fe4000001ff00 */
[----:B------:R-:W-:Y:S01]  /*0040*/  CS2R R6, SRZ ;  /* 0x0000000000067805 */ /* 0x000fe2000001ff00 */
[----:B------:R-:W3:Y:S01]  /*0050*/  S2R R0, SR_TID.X ;  /* 0x0000000000007919 */ /* 0x000ee20000002100 */
[----:B------:R-:W4:Y:S03]  /*0060*/  S2R R20, SR_CTAID.Y ;  /* 0x0000000000147919 */ /* 0x000f260000002600 */
[----:B------:R-:W5:Y:S08]  /*0070*/  LDC.64 R16, c[0x0][0x218] ;  /* 0x00008600ff107b82 */ /* 0x000f700000000a00 */
[----:B------:R-:W5:Y:S01]  /*0080*/  LDC.64 R24, c[0x0][0x220] ;  /* 0x00008800ff187b82 */ /* 0x000f620000000a00 */
[----:B------:R-:W-:Y:S01]  /*0090*/  CS2R R14, SRZ ;  /* 0x00000000000e7805 */ /* 0x000fe2000001ff00 */
[----:B------:R-:W-:Y:S01]  /*00a0*/  ULDC.64 UR6, c[0x0][0x208] ;  /* 0x0000820000067ab9 */ /* 0x000fe20000000a00 */
[----:B------:R-:W-:-:S05]  /*00b0*/  CS2R R10, SRZ ;  /* 0x00000000000a7805 */ /* 0x000fca000001ff00 */
[----:B------:R-:W5:Y:S01]  /*00c0*/  LDC.64 R30, c[0x0][0x230] ;  /* 0x00008c00ff1e7b82 */ /* 0x000f620000000a00 */
[----:B-1----:R-:W-:Y:S02]  /*00d0*/  IMAD.SHL.U32 R2, R2, 0x40, RZ ;  /* 0x0000004002027824 */ /* 0x002fe400078e00ff */
[----:B---3--:R-:W-:Y:S01]  /*00e0*/  IMAD.SHL.U32 R3, R0, 0x4, RZ ;  /* 0x0000000400037824 */ /* 0x008fe200078e00ff */
[----:B------:R-:W-:Y:S01]  /*00f0*/  SHF.R.U32.HI R9, RZ, 0x4, R0 ;  /* 0x00000004ff097819 */ /* 0x000fe20000011600 */
[----:B----4-:R-:W-:-:S03]  /*0100*/  IMAD.SHL.U32 R20, R20, 0x10, RZ ;  /* 0x0000001014147824 */ /* 0x010fc600078e00ff */
[----:B------:R-:W-:Y:S02]  /*0110*/  LOP3.LUT R23, R2, 0x3c, R3, 0xf8, !PT ;  /* 0x0000003c02177812 */ /* 0x000fe400078ef803 */
[----:B------:R-:W-:Y:S02]  /*0120*/  SGXT.U32 R9, R9, 0x3 ;  /* 0x000000030909781a */ /* 0x000fe40000000000 */
[----:B------:R-:W-:Y:S02]  /*0130*/  ISETP.GE.AND P2, PT, R23, 0x800, PT ;  /* 0x000008001700780c */ /* 0x000fe40003f46270 */
[----:B------:R-:W-:Y:S02]  /*0140*/  LOP3.LUT R22, R20, R9, RZ, 0xfc, !PT ;  /* 0x0000000914167212 */ /* 0x000fe400078efcff */
[----:B------:R-:W-:Y:S02]  /*0150*/  LOP3.LUT R12, R20, 0x8, R9, 0xfe, !PT ;  /* 0x00000008140c7812 */ /* 0x000fe400078efe09 */
[C---:B------:R-:W-:Y:S01]  /*0160*/  ISETP.LT.AND P1, PT, R22.reuse, 0x10, !P2 ;  /* 0x000000101600780c */ /* 0x040fe20005721270 */
[--C-:B------:R-:W-:Y:S01]  /*0170*/  IMAD R22, R22, 0x800, R23.reuse ;  /* 0x0000080016167824 */ /* 0x100fe200078e0217 */
[C---:B------:R-:W-:Y:S01]  /*0180*/  ISETP.LT.AND P0, PT, R12.reuse, 0x10, !P2 ;  /* 0x000000100c00780c */ /* 0x040fe20005701270 */
[----:B------:R-:W-:Y:S01]  /*0190*/  IMAD R21, R12, 0x800, R23 ;  /* 0x000008000c157824 */ /* 0x000fe200078e0217 */
[----:B------:R-:W-:Y:S01]  /*01a0*/  CS2R R12, SRZ ;  /* 0x00000000000c7805 */ /* 0x000fe2000001ff00 */
[----:B--2---:R-:W-:-:S04]  /*01b0*/  IMAD.WIDE R26, R22, 0x4, R18 ;  /* 0x00000004161a7825 */ /* 0x004fc800078e0212 */
[----:B-----5:R-:W-:-:S04]  /*01c0*/  IMAD.WIDE R16, R23, 0x4, R16 ;  /* 0x0000000417107825 */ /* 0x020fc800078e0210 */
[----:B------:R1:W2:Y:S01]  /*01d0*/  @P1 LDG.E.EL.128 R4, desc[UR6][R26.64] ;  /* 0x000000061a041981 */ /* 0x0002a2000c2e1d00 */
[----:B0-----:R-:W-:Y:S01]  /*01e0*/  IMAD.WIDE R24, R23, 0x4, R24 ;  /* 0x0000000417187825 */ /* 0x001fe200078e0218 */
[----:B------:R-:W-:Y:S02]  /*01f0*/  CS2R R8, SRZ ;  /* 0x0000000000087805 */ /* 0x000fe4000001ff00 */
[----:B------:R0:W3:Y:S01]  /*0200*/  @!P2 LDG.E.EL.128 R12, desc[UR6][R16.64] ;  /* 0x00000006100ca981 */ /* 0x0000e2000c2e1d00 */
[----:B-1----:R-:W-:Y:S01]  /*0210*/  IMAD.WIDE R26, R21, 0x4, R18 ;  /* 0x00000004151a7825 */ /* 0x002fe200078e0212 */
[----:B------:R-:W-:Y:S02]  /*0220*/  CS2R R18, SRZ ;  /* 0x0000000000127805 */ /* 0x000fe4000001ff00 */
[----:B0-----:R-:W-:Y:S02]  /*0230*/  CS2R R16, SRZ ;  /* 0x0000000000107805 */ /* 0x001fe4000001ff00 */
[----:B------:R0:W3:Y:S04]  /*0240*/  @P0 LDG.E.EL.128 R8, desc[UR6][R26.64] ;  /* 0x000000061a080981 */ /* 0x0000e8000c2e1d00 */
[----:B------:R-:W4:Y:S01]  /*0250*/  @!P2 LDG.E.EL.128 R16, desc[UR6][R24.64] ;  /* 0x000000061810a981 */ /* 0x000f22000c2e1d00 */
[----:B------:R-:W-:-:S04]  /*0260*/  IMAD.WIDE R30, R23, 0x4, R30 ;  /* 0x00000004171e7825 */ /* 0x000fc800078e021e */
[----:B----4-:R-:W-:Y:S01]  /*0270*/  FADD R28, R16, 9.9999997473787516356e-06 ;  /* 0x3727c5ac101c7421 */ /* 0x010fe20000000000 */
[----:B------:R-:W-:Y:S01]  /*0280*/  FADD R29, R17, 9.9999997473787516356e-06 ;  /* 0x3727c5ac111d7421 */ /* 0x000fe20000000000 */
[----:B------:R-:W-:Y:S02]  /*0290*/  FADD R17, R18, 9.9999997473787516356e-06 ;  /* 0x3727c5ac12117421 */ /* 0x000fe40000000000 */
[----:B------:R-:W1:Y:S08]  /*02a0*/  MUFU.SQRT R16, R28 ;  /* 0x0000001c00107308 */ /* 0x000e700000002000 */
[----:B------:R-:W4:Y:S01]  /*02b0*/  MUFU.SQRT R24, R29 ;  /* 0x0000001d00187308 */ /* 0x000f220000002000 */
[----:B0-----:R-:W-:-:S07]  /*02c0*/  FADD R26, R19, 9.9999997473787516356e-06 ;  /* 0x3727c5ac131a7421 */ /* 0x001fce0000000000 */
[----:B------:R-:W0:Y:S01]  /*02d0*/  MUFU.SQRT R17, R17 ;  /* 0x0000001100117308 */ /* 0x000e220000002000 */
[C---:B-1----:R-:W-:Y:S02]  /*02e0*/  FSETP.GT.AND P5, PT, R16.reuse, 8.50705917302346158658e+37, PT ;  /* 0x7e8000001000780b */ /* 0x042fe40003fa4000 */
[----:B------:R-:W-:Y:S01]  /*02f0*/  FSETP.GEU.AND P6, PT, R16, 1.175494350822287508e-38, PT ;  /* 0x008000001000780b */ /* 0x000fe20003fce000 */
[----:B------:R-:W-:Y:S01]  /*0300*/  IMAD.MOV.U32 R19, RZ, RZ, 0x3e800000 ;  /* 0x3e800000ff137424 */ /* 0x000fe200078e00ff */
[----:B----4-:R-:W-:-:S03]  /*0310*/  FSETP.GT.AND P3, PT, R24, 8.50705917302346158658e+37, PT ;  /* 0x7e8000001800780b */ /* 0x010fc60003f64000 */
[----:B------:R1:W4:Y:S01]  /*0320*/  MUFU.SQRT R25, R26 ;  /* 0x0000001a00197308 */ /* 0x0003220000002000 */
[----:B------:R-:W-:Y:S02]  /*0330*/  FSEL R18, R19, 1, P5 ;  /* 0x3f80000013127808 */ /* 0x000fe40002800000 */
[----:B0-----:R-:W-:-:S03]  /*0340*/  FSETP.GT.AND P4, PT, R17, 8.50705917302346158658e+37, PT ;  /* 0x7e8000001100780b */ /* 0x001fc60003f84000 */
[----:B------:R-:W-:Y:S01]  /*0350*/  @P5 FMUL R16, R16, 0.25 ;  /* 0x3e80000010105820 */ /* 0x000fe20000400000 */
[----:B------:R-:W-:Y:S01]  /*0360*/  FSETP.GEU.AND P5, PT, R24, 1.175494350822287508e-38, PT ;  /* 0x008000001800780b */ /* 0x000fe20003fae000 */
[----:B------:R-:W-:Y:S01]  /*0370*/  @!P6 FMUL R18, R18, 16777216 ;  /* 0x4b8000001212e820 */ /* 0x000fe20000400000 */
[----:B-1----:R-:W-:Y:S01]  /*0380*/  FSEL R26, R19, 1, P3 ;  /* 0x3f800000131a7808 */ /* 0x002fe20001800000 */
[----:B------:R-:W-:Y:S01]  /*0390*/  @!P6 FMUL R16, R16, 16777216 ;  /* 0x4b8000001010e820 */ /* 0x000fe20000400000 */
[----:B------:R-:W-:Y:S01]  /*03a0*/  @P3 FMUL R24, R24, 0.25 ;  /* 0x3e80000018183820 */ /* 0x000fe20000400000 */
[----:B------:R-:W-:Y:S01]  /*03b0*/  FSETP.GEU.AND P6, PT, R17, 1.175494350822287508e-38, PT ;  /* 0x008000001100780b */ /* 0x000fe20003fce000 */
[----:B---3--:R-:W-:Y:S01]  /*03c0*/  FADD R11, -R15, R11 ;  /* 0x0000000b0f0b7221 */ /* 0x008fe20000000100 */
[----:B----4-:R-:W-:Y:S01]  /*03d0*/  FSETP.GT.AND P3, PT, R25, 8.50705917302346158658e+37, PT ;  /* 0x7e8000001900780b */ /* 0x010fe20003f64000 */
[----:B--2---:R-:W-:Y:S01]  /*03e0*/  FADD R15, -R15, R7 ;  /* 0x000000070f0f7221 */ /* 0x004fe20000000100 */
[----:B------:R-:W-:Y:S01]  /*03f0*/  FSEL R7, R19, 1, P4 ;  /* 0x3f80000013077808 */ /* 0x000fe20002000000 */
[----:B------:R-:W-:Y:S01]  /*0400*/  @P4 FMUL R17, R17, 0.25 ;  /* 0x3e80000011114820 */ /* 0x000fe20000400000 */
[----:B------:R-:W-:Y:S01]  /*0410*/  FSETP.GEU.AND P4, PT, R25, 1.175494350822287508e-38, PT ;  /* 0x008000001900780b */ /* 0x000fe20003f8e000 */
[----:B------:R0:W-:Y:S06]  /*0420*/  MUFU.RCP R27, R16 ;  /* 0x00000010001b7308 */ /* 0x0001ec0000001000 */
[----:B------:R-:W-:-:S02]  /*0430*/  @!P6 FMUL R17, R17, 16777216 ;  /* 0x4b8000001111e820 */ /* 0x000fc40000400000 */
[----:B------:R-:W-:Y:S02]  /*0440*/  @P3 FMUL R25, R25, 0.25 ;  /* 0x3e80000019193820 */ /* 0x000fe40000400000 */
[----:B------:R1:W2:Y:S01]  /*0450*/  MUFU.RCP R28, R17 ;  /* 0x00000011001c7308 */ /* 0x0002a20000001000 */
[----:B0-----:R-:W-:Y:S01]  /*0460*/  FADD R16, -R13, R9 ;  /* 0x000000090d107221 */ /* 0x001fe20000000100 */
[----:B------:R-:W-:Y:S01]  /*0470*/  @!P4 FMUL R25, R25, 16777216 ;  /* 0x4b8000001919c820 */ /* 0x000fe20000400000 */
[----:B------:R-:W-:Y:S01]  /*0480*/  @!P5 FMUL R24, R24, 16777216 ;  /* 0x4b8000001818d820 */ /* 0x000fe20000400000 */
[----:B-1----:R-:W-:Y:S01]  /*0490*/  FADD R17, -R13, R5 ;  /* 0x000000050d117221 */ /* 0x002fe20000000100 */
[C---:B------:R-:W-:Y:S02]  /*04a0*/  FADD R13, -R12.reuse, R8 ;  /* 0x000000080c0d7221 */ /* 0x040fe40000000100 */
[----:B------:R-:W0:Y:S01]  /*04b0*/  LDC.64 R8, c[0x0][0x228] ;  /* 0x00008a00ff087b82 */ /* 0x000e220000000a00 */
[----:B------:R-:W1:Y:S01]  /*04c0*/  MUFU.RCP R25, R25 ;  /* 0x0000001900197308 */ /* 0x000e620000001000 */
[----:B------:R-:W-:Y:S01]  /*04d0*/  FADD R12, -R12, R4 ;  /* 0x000000040c0c7221 */ /* 0x000fe20000000100 */
[----:B------:R-:W-:-:S06]  /*04e0*/  FSEL R4, R19, 1, P3 ;  /* 0x3f80000013047808 */ /* 0x000fcc0001800000 */
[----:B------:R-:W3:Y:S01]  /*04f0*/  MUFU.RCP R5, R24 ;  /* 0x0000001800057308 */ /* 0x000ee20000001000 */
[----:B------:R-:W-:Y:S01]  /*0500*/  @!P6 FMUL R7, R7, 16777216 ;  /* 0x4b8000000707e820 */ /* 0x000fe20000400000 */
[----:B------:R-:W-:Y:S01]  /*0510*/  @!P4 FMUL R4, R4, 16777216 ;  /* 0x4b8000000404c820 */ /* 0x000fe20000400000 */
[C---:B------:R-:W-:Y:S01]  /*0520*/  FADD R10, -R14.reuse, R10 ;  /* 0x0000000a0e0a7221 */ /* 0x040fe20000000100 */
[----:B------:R-:W-:Y:S01]  /*0530*/  FADD R6, -R14, R6 ;  /* 0x000000060e067221 */ /* 0x000fe20000000100 */
[----:B--2---:R-:W-:Y:S01]  /*0540*/  FMUL R7, R28, R7 ;  /* 0x000000071c077220 */ /* 0x004fe20000400000 */
[----:B------:R-:W-:Y:S01]  /*0550*/  @!P5 FMUL R26, R26, 16777216 ;  /* 0x4b8000001a1ad820 */ /* 0x000fe20000400000 */
[----:B-1----:R-:W-:Y:S01]  /*0560*/  FMUL R4, R25, R4 ;  /* 0x0000000419047220 */ /* 0x002fe20000400000 */
[----:B------:R-:W-:Y:S01]  /*0570*/  FMUL R27, R27, R18 ;  /* 0x000000121b1b7220 */ /* 0x000fe20000400000 */
[C---:B------:R-:W-:Y:S01]  /*0580*/  FMUL R14, R7.reuse, R6 ;  /* 0x00000006070e7220 */ /* 0x040fe20000400000 */
[----:B------:R-:W-:Y:S01]  /*0590*/  FMUL R18, R7, R10 ;  /* 0x0000000a07127220 */ /* 0x000fe20000400000 */
[C---:B------:R-:W-:Y:S01]  /*05a0*/  FMUL R15, R4.reuse, R15 ;  /* 0x0000000f040f7220 */ /* 0x040fe20000400000 */
[----:B------:R-:W-:Y:S01]  /*05b0*/  FMUL R19, R4, R11 ;  /* 0x0000000b04137220 */ /* 0x000fe20000400000 */
[----:B------:R-:W-:Y:S01]  /*05c0*/  CS2R R6, SRZ ;  /* 0x0000000000067805 */ /* 0x000fe2000001ff00 */
[----:B------:R-:W1:Y:S01]  /*05d0*/  LDC.64 R28, c[0x0][0x238] ;  /* 0x00008e00ff1c7b82 */ /* 0x000e620000000a00 */
[----:B---3--:R-:W-:Y:S01]  /*05e0*/  FMUL R26, R5, R26 ;  /* 0x0000001a051a7220 */ /* 0x008fe20000400000 */
[----:B------:R-:W-:Y:S01]  /*05f0*/  CS2R R4, SRZ ;  /* 0x0000000000047805 */ /* 0x000fe2000001ff00 */
[----:B0-----:R-:W-:Y:S01]  /*0600*/  IMAD.WIDE R8, R23, 0x4, R8 ;  /* 0x0000000417087825 */ /* 0x001fe200078e0208 */
[----:B------:R-:W-:-:S04]  /*0610*/  CS2R R10, SRZ ;  /* 0x00000000000a7805 */ /* 0x000fc8000001ff00 */
[----:B------:R0:W2:Y:S02]  /*0620*/  @!P2 LDG.E.EL.128 R4, desc[UR6][R8.64] ;  /* 0x000000060804a981 */ /* 0x0000a4000c2e1d00 */
[----:B0-----:R-:W-:-:S06]  /*0630*/  CS2R R8, SRZ ;  /* 0x0000000000087805 */ /* 0x001fcc000001ff00 */
[----:B------:R-:W2:Y:S01]  /*0640*/  @!P2 LDG.E.EL.128 R8, desc[UR6][R30.64] ;  /* 0x000000061e08a981 */ /* 0x000ea2000c2e1d00 */
[----:B------:R-:W0:Y:S01]  /*0650*/  S2UR UR5, SR_CgaCtaId ;  /* 0x00000000000579c3 */ /* 0x000e220000008800 */
[-CC-:B--2---:R-:W-:Y:S01]  /*0660*/  FFMA R23, R19, R7.reuse, R11.reuse ;  /* 0x0000000713177223 */ /* 0x184fe2000000000b */
[----:B------:R-:W-:Y:S01]  /*0670*/  FFMA R7, R15, R7, R11 ;  /* 0x000000070f077223 */ /* 0x000fe2000000000b */
[C---:B------:R-:W-:Y:S01]  /*0680*/  FMUL R11, R27.reuse, R12 ;  /* 0x0000000c1b0b7220 */ /* 0x040fe20000400000 */
[-CC-:B------:R-:W-:Y:S01]  /*0690*/  FFMA R24, R18, R6.reuse, R10.reuse ;  /* 0x0000000612187223 */ /* 0x180fe2000000000a */
[----:B------:R-:W-:Y:S01]  /*06a0*/  FMUL R27, R27, R13 ;  /* 0x0000000d1b1b7220 */ /* 0x000fe20000400000 */
[----:B------:R-:W-:Y:S01]  /*06b0*/  FFMA R6, R14, R6, R10 ;  /* 0x000000060e067223 */ /* 0x000fe2000000000a */
[----:B------:R-:W-:Y:S02]  /*06c0*/  CS2R R12, SRZ ;  /* 0x00000000000c7805 */ /* 0x000fe4000001ff00 */
[----:B------:R-:W-:Y:S01]  /*06d0*/  CS2R R14, SRZ ;  /* 0x00000000000e7805 */ /* 0x000fe2000001ff00 */
[----:B-1----:R-:W-:-:S04]  /*06e0*/  IMAD.WIDE R18, R22, 0x4, R28 ;  /* 0x0000000416127825 */ /* 0x002fc800078e021c */
[C---:B------:R-:W-:Y:S01]  /*06f0*/  FMUL R10, R26.reuse, R17 ;  /* 0x000000111a0a7220 */ /* 0x040fe20000400000 */
[----:B------:R-:W-:Y:S01]  /*0700*/  FMUL R22, R26, R16 ;  /* 0x000000101a167220 */ /* 0x000fe20000400000 */
[----:B------:R1:W2:Y:S01]  /*0710*/  @P1 LDG.E.EL.128 R12, desc[UR6][R18.64] ;  /* 0x00000006120c1981 */ /* 0x0002a2000c2e1d00 */
[----:B------:R-:W-:Y:S01]  /*0720*/  CS2R R16, SRZ ;  /* 0x0000000000107805 */ /* 0x000fe2000001ff00 */
[----:B------:R-:W-:Y:S01]  /*0730*/  IMAD.WIDE R28, R21, 0x4, R28 ;  /* 0x00000004151c7825 */ /* 0x000fe200078e021c */
[----:B-1----:R-:W-:-:S06]  /*0740*/  CS2R R18, SRZ ;  /* 0x0000000000127805 */ /* 0x002fcc000001ff00 */
[----:B------:R-:W3:Y:S01]  /*0750*/  @P0 LDG.E.EL.128 R16, desc[UR6][R28.64] ;  /* 0x000000061c100981 */ /* 0x000ee2000c2e1d00 */
[-CC-:B------:R-:W-:Y:S01]  /*0760*/  FFMA R22, R22, R5.reuse, R9.reuse ;  /* 0x0000000516167223 */ /* 0x180fe20000000009 */
[----:B------:R-:W-:Y:S01]  /*0770*/  FFMA R10, R10, R5, R9 ;  /* 0x000000050a0a7223 */ /* 0x000fe20000000009 */
[----:B------:R-:W-:Y:S01]  /*0780*/  IMAD.SHL.U32 R5, R0, 0x40, RZ ;  /* 0x0000004000057824 */ /* 0x000fe200078e00ff */
[----:B------:R-:W-:Y:S01]  /*0790*/  SHF.R.U32.HI R26, RZ, 0x4, R0 ;  /* 0x00000004ff1a7819 */ /* 0x000fe20000011600 */
[----:B------:R-:W-:-:S03]  /*07a0*/  FFMA R11, R11, R4, R8 ;  /* 0x000000040b0b7223 */ /* 0x000fc60000000008 */
[----:B------:R-:W-:Y:S02]  /*07b0*/  SGXT.U32 R26, R26, 0x3 ;  /* 0x000000031a1a781a */ /* 0x000fe40000000000 */
[----:B------:R-:W-:Y:S01]  /*07c0*/  LOP3.LUT R5, R5, 0x3c0, RZ, 0xc0, !PT ;  /* 0x000003c005057812 */ /* 0x000fe200078ec0ff */
[----:B------:R-:W-:-:S03]  /*07d0*/  UMOV UR4, 0x400 ;  /* 0x0000040000047882 */ /* 0x000fc60000000000 */
[C---:B------:R-:W-:Y:S02]  /*07e0*/  LOP3.LUT R26, R5.reuse, R26, RZ, 0xfc, !PT ;  /* 0x0000001a051a7212 */ /* 0x040fe400078efcff */
[C---:B------:R-:W-:Y:S01]  /*07f0*/  LOP3.LUT R25, R5.reuse, 0x30, RZ, 0xfc, !PT ;  /* 0x0000003005197812 */ /* 0x040fe200078efcff */
[----:B0-----:R-:W-:Y:S01]  /*0800*/  UPRMT UR4, UR5, 0x654, UR4 ;  /* 0x0000065405047896 */ /* 0x001fe20008000004 */
[C---:B------:R-:W-:Y:S02]  /*0810*/  LOP3.LUT R9, R5.reuse, 0x20, RZ, 0xfc, !PT ;  /* 0x0000002005097812 */ /* 0x040fe400078efcff */
[----:B------:R-:W-:Y:S01]  /*0820*/  LEA.HI R21, R5, R26, RZ, 0x1e ;  /* 0x0000001a05157211 */ /* 0x000fe200078ff0ff */
[----:B------:R-:W-:Y:S01]  /*0830*/  FFMA R27, R27, R4, R8 ;  /* 0x000000041b1b7223 */ /* 0x000fe20000000008 */
[----:B------:R-:W-:-:S04]  /*0840*/  LEA.HI R9, R9, R26, RZ, 0x1e ;  /* 0x0000001a09097211 */ /* 0x000fc800078ff0ff */
[----:B------:R-:W-:Y:S02]  /*0850*/  LEA R9, R9, UR4, 0x2 ;  /* 0x0000000409097c11 */ /* 0x000fe4000f8e10ff */
[----:B------:R-:W-:Y:S02]  /*0860*/  LOP3.LUT R8, R3, 0x1fc, RZ, 0xc0, !PT ;  /* 0x000001fc03087812 */ /* 0x000fe400078ec0ff */
[----:B------:R-:W-:Y:S02]  /*0870*/  LOP3.LUT R3, R20, 0xc, R3, 0xf8, !PT ;  /* 0x0000000c14037812 */ /* 0x000fe400078ef803 */
[C---:B--2---:R-:W-:Y:S01]  /*0880*/  FSETP.GEU.AND P3, PT, R11.reuse, -R12, PT ;  /* 0x8000000c0b00720b */ /* 0x044fe20003f6e000 */
[----:B------:R-:W-:Y:S01]  /*0890*/  FADD R12, R11, R12 ;  /* 0x0000000c0b0c7221 */ /* 0x000fe20000000000 */
[----:B------:R-:W-:Y:S02]  /*08a0*/  LOP3.LUT R11, R5, 0x10, RZ, 0xfc, !PT ;  /* 0x00000010050b7812 */ /* 0x000fe400078efcff */
[----:B------:R-:W-:-:S02]  /*08b0*/  LEA.HI R5, R25, R26, RZ, 0x1e ;  /* 0x0000001a19057211 */ /* 0x000fc400078ff0ff */
[C---:B------:R-:W-:Y:S01]  /*08c0*/  FSETP.GEU.AND P2, PT, R10.reuse, -R13, PT ;  /* 0x8000000d0a00720b */ /* 0x040fe20003f4e000 */
[----:B------:R-:W-:Y:S01]  /*08d0*/  FADD R13, R10, R13 ;  /* 0x0000000d0a0d7221 */ /* 0x000fe20000000000 */
[C---:B------:R-:W-:Y:S01]  /*08e0*/  FSETP.GEU.AND P1, PT, R6.reuse, -R14, PT ;  /* 0x8000000e0600720b */ /* 0x040fe20003f2e000 */
[----:B------:R-:W-:Y:S01]  /*08f0*/  FADD R6, R6, R14 ;  /* 0x0000000e06067221 */ /* 0x000fe20000000000 */
[C---:B------:R-:W-:Y:S01]  /*0900*/  FSETP.GEU.AND P0, PT, R7.reuse, -R15, PT ;  /* 0x8000000f0700720b */ /* 0x040fe20003f0e000 */
[----:B------:R-:W-:Y:S01]  /*0910*/  FADD R7, R7, R15 ;  /* 0x0000000f07077221 */ /* 0x000fe20000000000 */
[----:B------:R-:W-:Y:S02]  /*0920*/  LEA R14, R5, UR4, 0x2 ;  /* 0x00000004050e7c11 */ /* 0x000fe4000f8e10ff */
[----:B------:R-:W-:Y:S02]  /*0930*/  LEA.HI R11, R11, R26, RZ, 0x1e ;  /* 0x0000001a0b0b7211 */ /* 0x000fe400078ff0ff */
[----:B------:R-:W-:-:S02]  /*0940*/  FSEL R5, R12, RZ, P3 ;  /* 0x000000ff0c057208 */ /* 0x000fc40001800000 */
[----:B------:R-:W-:Y:S02]  /*0950*/  FSEL R12, R13, RZ, P2 ;  /* 0x000000ff0d0c7208 */ /* 0x000fe40001000000 */
[C---:B---3--:R-:W-:Y:S01]  /*0960*/  FSETP.GEU.AND P3, PT, R27.reuse, -R16, PT ;  /* 0x800000101b00720b */ /* 0x048fe20003f6e000 */
[----:B------:R-:W-:Y:S01]  /*0970*/  FADD R16, R27, R16 ;  /* 0x000000101b107221 */ /* 0x000fe20000000000 */
[----:B------:R-:W-:Y:S02]  /*0980*/  FSEL R6, R6, RZ, P1 ;  /* 0x000000ff06067208 */ /* 0x000fe40000800000 */
[C---:B------:R-:W-:Y:S01]  /*0990*/  FSETP.GEU.AND P2, PT, R22.reuse, -R17, PT ;  /* 0x800000111600720b */ /* 0x040fe20003f4e000 */
[----:B------:R-:W-:Y:S01]  /*09a0*/  FADD R17, R22, R17 ;  /* 0x0000001116117221 */ /* 0x000fe20000000000 */
[----:B------:R-:W-:Y:S02]  /*09b0*/  LEA R10, R21, UR4, 0x2 ;  /* 0x00000004150a7c11 */ /* 0x000fe4000f8e10ff */
[----:B------:R-:W-:-:S02]  /*09c0*/  FSEL R7, R7, RZ, P0 ;  /* 0x000000ff07077208 */ /* 0x000fc40000000000 */
[C---:B------:R-:W-:Y:S01]  /*09d0*/  FSETP.GEU.AND P1, PT, R24.reuse, -R18, PT ;  /* 0x800000121800720b */ /* 0x040fe20003f2e000 */
[----:B------:R-:W-:Y:S01]  /*09e0*/  FADD R18, R24, R18 ;  /* 0x0000001218127221 */ /* 0x000fe20000000000 */
[----:B------:R-:W-:Y:S02]  /*09f0*/  LEA R11, R11, UR4, 0x2 ;  /* 0x000000040b0b7c11 */ /* 0x000fe4000f8e10ff */
[C---:B------:R-:W-:Y:S01]  /*0a00*/  FSETP.GEU.AND P0, PT, R23.reuse, -R19, PT ;  /* 0x800000131700720b */ /* 0x040fe20003f0e000 */
[----:B------:R-:W-:Y:S01]  /*0a10*/  FADD R19, R23, R19 ;  /* 0x0000001317137221 */ /* 0x000fe20000000000 */
[----:B------:R-:W-:Y:S01]  /*0a20*/  FSEL R21, R16, RZ, P3 ;  /* 0x000000ff10157208 */ /* 0x000fe20001800000 */
[----:B------:R-:W-:Y:S01]  /*0a30*/  STS [R10], R5 ;  /* 0x000000050a007388 */ /* 0x000fe20000000800 */
[----:B------:R-:W-:Y:S02]  /*0a40*/  FSEL R16, R17, RZ, P2 ;  /* 0x000000ff11107208 */ /* 0x000fe40001000000 */
[----:B------:R-:W-:Y:S01]  /*0a50*/  FSEL R18, R18, RZ, P1 ;  /* 0x000000ff12127208 */ /* 0x000fe20000800000 */
[----:B------:R0:W-:Y:S01]  /*0a60*/  STS [R11+0x40], R12 ;  /* 0x0000400c0b007388 */ /* 0x0001e20000000800 */
[----:B------:R-:W-:-:S03]  /*0a70*/  FSEL R19, R19, RZ, P0 ;  /* 0x000000ff13137208 */ /* 0x000fc60000000000 */
[----:B------:R-:W-:Y:S04]  /*0a80*/  STS [R9+0x80], R6 ;  /* 0x0000800609007388 */ /* 0x000fe80000000800 */
[----:B------:R-:W-:Y:S04]  /*0a90*/  STS [R14+0xc0], R7 ;  /* 0x0000c0070e007388 */ /* 0x000fe80000000800 */
[----:B------:R-:W-:Y:S04]  /*0aa0*/  STS [R10+0x20], R21 ;  /* 0x000020150a007388 */ /* 0x000fe80000000800 */
[----:B------:R-:W-:Y:S04]  /*0ab0*/  STS [R11+0x60], R16 ;  /* 0x000060100b007388 */ /* 0x000fe80000000800 */
[----:B------:R1:W-:Y:S04]  /*0ac0*/  STS [R9+0xa0], R18 ;  /* 0x0000a01209007388 */ /* 0x0003e80000000800 */
[----:B------:R-:W-:Y:S01]  /*0ad0*/  STS [R14+0xe0], R19 ;  /* 0x0000e0130e007388 */ /* 0x000fe20000000800 */
[----:B------:R-:W-:-:S05]  /*0ae0*/  LOP3.LUT R13, R0, 0x7c, RZ, 0xc0, !PT ;  /* 0x0000007c000d7812 */ /* 0x000fca00078ec0ff */
[----:B------:R-:W-:-:S05]  /*0af0*/  IMAD.IADD R13, R8, 0x1, R13 ;  /* 0x00000001080d7824 */ /* 0x000fca00078e020d */
[----:B------:R-:W-:Y:S01]  /*0b00*/  LEA R4, R13, UR4, 0x2 ;  /* 0x000000040d047c11 */ /* 0x000fe2000f8e10ff */
[----:B------:R-:W-:Y:S01]  /*0b10*/  BAR.SYNC.DEFER_BLOCKING 0x0 ;  /* 0x0000000000007b1d */ /* 0x000fe20000010000 */
[----:B------:R-:W-:-:S07]  /*0b20*/  SHF.R.U32.HI R15, RZ, 0x2, R0 ;  /* 0x00000002ff0f7819 */ /* 0x000fce0000011600 */
[----:B0-----:R-:W0:Y:S01]  /*0b30*/  LDC.64 R12, c[0x0][0x240] ;  /* 0x00009000ff0c7b82 */ /* 0x001e220000000a00 */
[----:B------:R-:W-:Y:S01]  /*0b40*/  SGXT.U32 R15, R15, 0x5 ;  /* 0x000000050f0f781a */ /* 0x000fe20000000000 */
[----:B------:R-:W2:Y:S01]  /*0b50*/  LDS.128 R4, [R4] ;  /* 0x0000000004047984 */ /* 0x000ea20000000c00 */
[----:B------:R-:W-:Y:S02]  /*0b60*/  LOP3.LUT R0, R8, 0x200, RZ, 0xfc, !PT ;  /* 0x0000020008007812 */ /* 0x000fe400078efcff */
[----:B------:R-:W-:Y:S02]  /*0b70*/  LOP3.LUT R15, R15, R2, RZ, 0xfc, !PT ;  /* 0x000000020f0f7212 */ /* 0x000fe400078efcff */
[----:B------:R-:W-:Y:S02]  /*0b80*/  ISETP.GE.AND P0, PT, R3, 0x10, PT ;  /* 0x000000100300780c */ /* 0x000fe40003f06270 */
[----:B------:R-:W-:Y:S02]  /*0b90*/  SHF.R.U32.HI R2, RZ, 0x2, R0 ;  /* 0x00000002ff027819 */ /* 0x000fe40000011600 */
[----:B------:R-:W-:Y:S01]  /*0ba0*/  LOP3.LUT R0, R15, 0x20, RZ, 0xfc, !PT ;  /* 0x000000200f007812 */ /* 0x000fe200078efcff */
[----:B-1----:R-:W-:Y:S01]  /*0bb0*/  IMAD.SHL.U32 R9, R3, 0x800, RZ ;  /* 0x0000080003097824 */ /* 0x002fe200078e00ff */
[----:B------:R-:W-:-:S02]  /*0bc0*/  ISETP.LT.AND P1, PT, R15, 0x800, !P0 ;  /* 0x000008000f00780c */ /* 0x000fc40004721270 */
[----:B------:R-:W-:Y:S01]  /*0bd0*/  ISETP.LT.AND P0, PT, R0, 0x800, !P0 ;  /* 0x000008000000780c */ /* 0x000fe20004701270 */
[----:B------:R-:W-:Y:S01]  /*0be0*/  IMAD R3, R15, 0x4, R9 ;  /* 0x000000040f037824 */ /* 0x000fe200078e0209 */
[----:B------:R-:W-:-:S03]  /*0bf0*/  LOP3.LUT R11, R2, 0xfc, RZ, 0xc0, !PT ;  /* 0x000000fc020b7812 */ /* 0x000fc600078ec0ff */
[----:B0-----:R-:W-:-:S04]  /*0c00*/  IMAD.WIDE R2, R3, 0x4, R12 ;  /* 0x0000000403027825 */ /* 0x001fc800078e020c */
[----:B------:R-:W-:-:S05]  /*0c10*/  IMAD.IADD R11, R8, 0x1, R11 ;  /* 0x00000001080b7824 */ /* 0x000fca00078e020b */
[----:B------:R-:W-:Y:S01]  /*0c20*/  LEA R11, R11, UR4, 0x2 ;  /* 0x000000040b0b7c11 */ /* 0x000fe2000f8e10ff */
[----:B--2---:R0:W-:Y:S02]  /*0c30*/  @P1 STG.E.128 desc[UR6][R2.64], R4 ;  /* 0x0000000402001986 */ /* 0x0041e4000c101d06 */
[----:B0-----:R-:W-:Y:S05]  /*0c40*/  @!P0 EXIT ;  /* 0x000000000000894d */ /* 0x001fea0003800000 */
[----:B0-----:R-:W0:Y:S01]  /*0c50*/  LDS.128 R4, [R11+0x800] ;  /* 0x000800000b047984 */ /* 0x001e220000000c00 */
[----:B------:R-:W-:-:S04]  /*0c60*/  IMAD R9, R0, 0x4, R9 ;  /* 0x0000000400097824 */ /* 0x000fc800078e0209 */
[----:B------:R-:W-:-:S05]  /*0c70*/  IMAD.WIDE R12, R9, 0x4, R12 ;  /* 0x00000004090c7825 */ /* 0x000fca00078e020c */
[----:B0-----:R-:W-:Y:S01]  /*0c80*/  STG.E.128 desc[UR6][R12.64], R4 ;  /* 0x000000040c007986 */ /* 0x001fe2000c101d06 */
[----:B------:R-:W-:Y:S05]  /*0c90*/  EXIT ;  /* 0x000000000000794d */ /* 0x000fea0003800000 */
.L_x_0:
[----:B------:R-:W-:-:S00]  /*0ca0*/  BRA `(.L_x_0) ;  /* 0xfffffffc00fc7947 */ /* 0x000fc0000383ffff */
[----:B------:R-:W-:-:S00]  /*0cb0*/  NOP ;  /* 0x0000000000007918 */ /* 0x000fc00000000000 */
        /* <DEDUP_REMOVED lines=12> */
.L_x_1:


//--------------------- .nv.global.init           --------------------------
	.section	.nv.global.init,"aw",@progbits
.nv.global.init:
	.type		_$_str,@object
	.size		_$_str,(_$_str_$_2 - _$_str)
_$_str:
        /*0000*/ 	.byte	0x5f, 0x5f, 0x43, 0x55, 0x44, 0x41, 0x5f, 0x46, 0x54, 0x5a, 0x00
	.type		_$_str_$_2,@object
	.size		_$_str_$_2,(.L_1 - _$_str_$_2)
_$_str_$_2:
        /*000b*/ 	.byte	0x5f, 0x5f, 0x43, 0x55, 0x44, 0x41, 0x5f, 0x50, 0x52, 0x45, 0x43, 0x5f, 0x53, 0x51, 0x52, 0x54
        /*001b*/ 	.byte	0x00
.L_1:


//--------------------- .nv.shared.triton_poi_fused__native_batch_norm_legit_no_training_add_relu_27 --------------------------
	.section	.nv.shared.triton_poi_fused__native_batch_norm_legit_no_training_add_relu_27,"aw",@nobits
	.sectionflags	@""
	.align	16
	.zero		1024


//--------------------- .nv.constant0.triton_poi_fused__native_batch_norm_legit_no_training_add_relu_27 --------------------------
	.section	.nv.constant0.triton_poi_fused__native_batch_norm_legit_no_training_add_relu_27,"a",@progbits
	.sectionflags	@""
	.align	4
.nv.constant0.triton_poi_fused__native_batch_norm_legit_no_training_add_relu_27:
	.zero		592
